//
// Generated by NVIDIA NVVM Compiler
//
// Compiler Build ID: CL-36424714
// Cuda compilation tools, release 13.0, V13.0.88
// Based on NVVM 20.0.0
//

.version 9.0
.target sm_100
.address_size 64

	// .globl	_Z3addiPfS_
.extern .func  (.param .b32 func_retval0) vprintf
(
	.param .b64 vprintf_param_0,
	.param .b64 vprintf_param_1
)
;
.global .align 1 .b8 $str[6] = {72, 111, 108, 97, 10};

.visible .entry _Z3addiPfS_(
	.param .u32 _Z3addiPfS__param_0,
	.param .u64 .ptr .align 1 _Z3addiPfS__param_1,
	.param .u64 .ptr .align 1 _Z3addiPfS__param_2
)
{
	.reg .pred 	%p<10>;
	.reg .b32 	%r<25>;
	.reg .b32 	%f<88>;
	.reg .b64 	%rd<30>;

	ld.param.u32 	%r16, [_Z3addiPfS__param_0];
	ld.param.u64 	%rd15, [_Z3addiPfS__param_1];
	ld.param.u64 	%rd16, [_Z3addiPfS__param_2];
	cvta.to.global.u64 	%rd1, %rd16;
	cvta.to.global.u64 	%rd2, %rd15;
	mov.u64 	%rd17, $str;
	cvta.global.u64 	%rd18, %rd17;
	{ // callseq 0, 0
	.param .b64 param0;
	st.param.b64 	[param0], %rd18;
	.param .b64 param1;
	st.param.b64 	[param1], 0;
	.param .b32 retval0;
	call.uni (retval0), 
	vprintf, 
	(
	param0, 
	param1
	);
	ld.param.b32 	%r17, [retval0];
	} // callseq 0
	setp.lt.s32 	%p1, %r16, 1;
	@%p1 bra 	$L__BB0_13;
	and.b32  	%r1, %r16, 15;
	setp.lt.u32 	%p2, %r16, 16;
	mov.b32 	%r22, 0;
	@%p2 bra 	$L__BB0_4;
	and.b32  	%r22, %r16, 2147483632;
	neg.s32 	%r20, %r22;
	add.s64 	%rd27, %rd2, 32;
	add.s64 	%rd26, %rd1, 32;
$L__BB0_3:
	.pragma "nounroll";
	ld.global.f32 	%f1, [%rd27+-32];
	ld.global.f32 	%f2, [%rd26+-32];
	add.f32 	%f3, %f1, %f2;
	st.global.f32 	[%rd26+-32], %f3;
	ld.global.f32 	%f4, [%rd27+-28];
	ld.global.f32 	%f5, [%rd26+-28];
	add.f32 	%f6, %f4, %f5;
	st.global.f32 	[%rd26+-28], %f6;
	ld.global.f32 	%f7, [%rd27+-24];
	ld.global.f32 	%f8, [%rd26+-24];
	add.f32 	%f9, %f7, %f8;
	st.global.f32 	[%rd26+-24], %f9;
	ld.global.f32 	%f10, [%rd27+-20];
	ld.global.f32 	%f11, [%rd26+-20];
	add.f32 	%f12, %f10, %f11;
	st.global.f32 	[%rd26+-20], %f12;
	ld.global.f32 	%f13, [%rd27+-16];
	ld.global.f32 	%f14, [%rd26+-16];
	add.f32 	%f15, %f13, %f14;
	st.global.f32 	[%rd26+-16], %f15;
	ld.global.f32 	%f16, [%rd27+-12];
	ld.global.f32 	%f17, [%rd26+-12];
	add.f32 	%f18, %f16, %f17;
	st.global.f32 	[%rd26+-12], %f18;
	ld.global.f32 	%f19, [%rd27+-8];
	ld.global.f32 	%f20, [%rd26+-8];
	add.f32 	%f21, %f19, %f20;
	st.global.f32 	[%rd26+-8], %f21;
	ld.global.f32 	%f22, [%rd27+-4];
	ld.global.f32 	%f23, [%rd26+-4];
	add.f32 	%f24, %f22, %f23;
	st.global.f32 	[%rd26+-4], %f24;
	ld.global.f32 	%f25, [%rd27];
	ld.global.f32 	%f26, [%rd26];
	add.f32 	%f27, %f25, %f26;
	st.global.f32 	[%rd26], %f27;
	ld.global.f32 	%f28, [%rd27+4];
	ld.global.f32 	%f29, [%rd26+4];
	add.f32 	%f30, %f28, %f29;
	st.global.f32 	[%rd26+4], %f30;
	ld.global.f32 	%f31, [%rd27+8];
	ld.global.f32 	%f32, [%rd26+8];
	add.f32 	%f33, %f31, %f32;
	st.global.f32 	[%rd26+8], %f33;
	ld.global.f32 	%f34, [%rd27+12];
	ld.global.f32 	%f35, [%rd26+12];
	add.f32 	%f36, %f34, %f35;
	st.global.f32 	[%rd26+12], %f36;
	ld.global.f32 	%f37, [%rd27+16];
	ld.global.f32 	%f38, [%rd26+16];
	add.f32 	%f39, %f37, %f38;
	st.global.f32 	[%rd26+16], %f39;
	ld.global.f32 	%f40, [%rd27+20];
	ld.global.f32 	%f41, [%rd26+20];
	add.f32 	%f42, %f40, %f41;
	st.global.f32 	[%rd26+20], %f42;
	ld.global.f32 	%f43, [%rd27+24];
	ld.global.f32 	%f44, [%rd26+24];
	add.f32 	%f45, %f43, %f44;
	st.global.f32 	[%rd26+24], %f45;
	ld.global.f32 	%f46, [%rd27+28];
	ld.global.f32 	%f47, [%rd26+28];
	add.f32 	%f48, %f46, %f47;
	st.global.f32 	[%rd26+28], %f48;
	add.s32 	%r20, %r20, 16;
	add.s64 	%rd27, %rd27, 64;
	add.s64 	%rd26, %rd26, 64;
	setp.ne.s32 	%p3, %r20, 0;
	@%p3 bra 	$L__BB0_3;
$L__BB0_4:
	setp.eq.s32 	%p4, %r1, 0;
	@%p4 bra 	$L__BB0_13;
	and.b32  	%r7, %r16, 7;
	setp.lt.u32 	%p5, %r1, 8;
	@%p5 bra 	$L__BB0_7;
	mul.wide.u32 	%rd19, %r22, 4;
	add.s64 	%rd20, %rd2, %rd19;
	ld.global.f32 	%f49, [%rd20];
	add.s64 	%rd21, %rd1, %rd19;
	ld.global.f32 	%f50, [%rd21];
	add.f32 	%f51, %f49, %f50;
	st.global.f32 	[%rd21], %f51;
	ld.global.f32 	%f52, [%rd20+4];
	ld.global.f32 	%f53, [%rd21+4];
	add.f32 	%f54, %f52, %f53;
	st.global.f32 	[%rd21+4], %f54;
	ld.global.f32 	%f55, [%rd20+8];
	ld.global.f32 	%f56, [%rd21+8];
	add.f32 	%f57, %f55, %f56;
	st.global.f32 	[%rd21+8], %f57;
	ld.global.f32 	%f58, [%rd20+12];
	ld.global.f32 	%f59, [%rd21+12];
	add.f32 	%f60, %f58, %f59;
	st.global.f32 	[%rd21+12], %f60;
	ld.global.f32 	%f61, [%rd20+16];
	ld.global.f32 	%f62, [%rd21+16];
	add.f32 	%f63, %f61, %f62;
	st.global.f32 	[%rd21+16], %f63;
	ld.global.f32 	%f64, [%rd20+20];
	ld.global.f32 	%f65, [%rd21+20];
	add.f32 	%f66, %f64, %f65;
	st.global.f32 	[%rd21+20], %f66;
	ld.global.f32 	%f67, [%rd20+24];
	ld.global.f32 	%f68, [%rd21+24];
	add.f32 	%f69, %f67, %f68;
	st.global.f32 	[%rd21+24], %f69;
	ld.global.f32 	%f70, [%rd20+28];
	ld.global.f32 	%f71, [%rd21+28];
	add.f32 	%f72, %f70, %f71;
	st.global.f32 	[%rd21+28], %f72;
	add.s32 	%r22, %r22, 8;
$L__BB0_7:
	setp.eq.s32 	%p6, %r7, 0;
	@%p6 bra 	$L__BB0_13;
	and.b32  	%r10, %r16, 3;
	setp.lt.u32 	%p7, %r7, 4;
	@%p7 bra 	$L__BB0_10;
	mul.wide.u32 	%rd22, %r22, 4;
	add.s64 	%rd23, %rd2, %rd22;
	ld.global.f32 	%f73, [%rd23];
	add.s64 	%rd24, %rd1, %rd22;
	ld.global.f32 	%f74, [%rd24];
	add.f32 	%f75, %f73, %f74;
	st.global.f32 	[%rd24], %f75;
	ld.global.f32 	%f76, [%rd23+4];
	ld.global.f32 	%f77, [%rd24+4];
	add.f32 	%f78, %f76, %f77;
	st.global.f32 	[%rd24+4], %f78;
	ld.global.f32 	%f79, [%rd23+8];
	ld.global.f32 	%f80, [%rd24+8];
	add.f32 	%f81, %f79, %f80;
	st.global.f32 	[%rd24+8], %f81;
	ld.global.f32 	%f82, [%rd23+12];
	ld.global.f32 	%f83, [%rd24+12];
	add.f32 	%f84, %f82, %f83;
	st.global.f32 	[%rd24+12], %f84;
	add.s32 	%r22, %r22, 4;
$L__BB0_10:
	setp.eq.s32 	%p8, %r10, 0;
	@%p8 bra 	$L__BB0_13;
	mul.wide.u32 	%rd25, %r22, 4;
	add.s64 	%rd29, %rd1, %rd25;
	add.s64 	%rd28, %rd2, %rd25;
	neg.s32 	%r24, %r10;
$L__BB0_12:
	.pragma "nounroll";
	ld.global.f32 	%f85, [%rd28];
	ld.global.f32 	%f86, [%rd29];
	add.f32 	%f87, %f85, %f86;
	st.global.f32 	[%rd29], %f87;
	add.s64 	%rd29, %rd29, 4;
	add.s64 	%rd28, %rd28, 4;
	add.s32 	%r24, %r24, 1;
	setp.ne.s32 	%p9, %r24, 0;
	@%p9 bra 	$L__BB0_12;
$L__BB0_13:
	ret;

}


// ===== COMPILED SASS (sm_100) =====

	.target	sm_100

	.elftype	@"ET_EXEC"


//--------------------- .note.nv.tkinfo           --------------------------
	.section	.note.nv.tkinfo,"",@"SHT_NOTE"
	.sectionflags	@"SHF_NOTE_NV_TKINFO"
	.tkinfo
        /*0018*/ 	.word	0x00000002
        /*0030*/ 	.string	""
        /*0030*/ 	.string	"ptxas"
        /*0030*/ 	.string	"Cuda compilation tools, release 13.0, V13.0.88"
        /*0030*/ 	.string	"Build cuda_13.0.r13.0/compiler.36424714_0"
        /*0030*/ 	.string	"-arch sm_100 -m 64 "



//--------------------- .note.nv.cuinfo           --------------------------
	.section	.note.nv.cuinfo,"",@"SHT_NOTE"
	.sectionflags	@"SHF_NOTE_NV_CUINFO"
        /*0018*/ 	.short	0x0002
        /*001a*/ 	.short	0x0064
        /*001c*/ 	.short	0x0082
	.zero		2


//--------------------- .nv.info                  --------------------------
	.section	.nv.info,"",@"SHT_CUDA_INFO"
	.align	4


	//----- nvinfo : EIATTR_REGCOUNT
	.align		4
        /*0000*/ 	.byte	0x04, 0x2f
        /*0002*/ 	.short	(.L_2 - .L_1)
	.align		4
.L_1:
        /*0004*/ 	.word	index@(_Z3addiPfS_)
        /*0008*/ 	.word	0x00000018


	//----- nvinfo : EIATTR_FRAME_SIZE
	.align		4
.L_2:
        /*000c*/ 	.byte	0x04, 0x11
        /*000e*/ 	.short	(.L_4 - .L_3)
	.align		4
.L_3:
        /*0010*/ 	.word	index@(_Z3addiPfS_)
        /*0014*/ 	.word	0x00000000


	//----- nvinfo : EIATTR_MIN_STACK_SIZE
	.align		4
.L_4:
        /*0018*/ 	.byte	0x04, 0x12
        /*001a*/ 	.short	(.L_6 - .L_5)
	.align		4
.L_5:
        /*001c*/ 	.word	index@(_Z3addiPfS_)
        /*0020*/ 	.word	0x00000000
.L_6:


//--------------------- .nv.compat                --------------------------
	.section	.nv.compat,"",@"SHT_CUDA_COMPAT_INFO"
	.align	4
        /*0000*/ 	.byte	0x02, 0x09, 0x00, 0x00, 0x02, 0x02, 0x01, 0x00, 0x02, 0x05, 0x05, 0x00, 0x03, 0x07, 0x01, 0x01
        /*0010*/ 	.byte	0x02, 0x03, 0x00, 0x00, 0x02, 0x06, 0x01, 0x00, 0x04, 0x0b, 0x08, 0x00, 0x09, 0x00, 0x00, 0x00
        /*0020*/ 	.byte	0x00, 0x00, 0x00, 0x00


//--------------------- .nv.info._Z3addiPfS_      --------------------------
	.section	.nv.info._Z3addiPfS_,"",@"SHT_CUDA_INFO"
	.sectionflags	@""
	.align	4


	//----- nvinfo : EIATTR_CUDA_API_VERSION
	.align		4
        /*0000*/ 	.byte	0x04, 0x37
        /*0002*/ 	.short	(.L_8 - .L_7)
.L_7:
        /*0004*/ 	.word	0x00000082


	//----- nvinfo : EIATTR_KPARAM_INFO
	.align		4
.L_8:
        /*0008*/ 	.byte	0x04, 0x17
        /*000a*/ 	.short	(.L_10 - .L_9)
.L_9:
        /*000c*/ 	.word	0x00000000
        /*0010*/ 	.short	0x0002
        /*0012*/ 	.short	0x0010
        /*0014*/ 	.byte	0x00, 0xf5, 0x21, 0x00


	//----- nvinfo : EIATTR_KPARAM_INFO
	.align		4
.L_10:
        /*0018*/ 	.byte	0x04, 0x17
        /*001a*/ 	.short	(.L_12 - .L_11)
.L_11:
        /*001c*/ 	.word	0x00000000
        /*0020*/ 	.short	0x0001
        /*0022*/ 	.short	0x0008
        /*0024*/ 	.byte	0x00, 0xf5, 0x21, 0x00


	//----- nvinfo : EIATTR_KPARAM_INFO
	.align		4
.L_12:
        /*0028*/ 	.byte	0x04, 0x17
        /*002a*/ 	.short	(.L_14 - .L_13)
.L_13:
        /*002c*/ 	.word	0x00000000
        /*0030*/ 	.short	0x0000
        /*0032*/ 	.short	0x0000
        /*0034*/ 	.byte	0x00, 0xf0, 0x11, 0x00


	//----- nvinfo : EIATTR_SPARSE_MMA_MASK
	.align		4
.L_14:
        /*0038*/ 	.byte	0x03, 0x50
        /*003a*/ 	.short	0x0000


	//----- nvinfo : EIATTR_MAXREG_COUNT
	.align		4
        /*003c*/ 	.byte	0x03, 0x1b
        /*003e*/ 	.short	0x00ff


	//----- nvinfo : EIATTR_EXTERNS
	.align		4
        /*0040*/ 	.byte	0x04, 0x0f
        /*0042*/ 	.short	(.L_16 - .L_15)


	//   ....[0]....
	.align		4
.L_15:
        /*0044*/ 	.word	index@(vprintf)


	//----- nvinfo : EIATTR_MERCURY_ISA_VERSION
	.align		4
.L_16:
        /*0048*/ 	.byte	0x03, 0x5f
        /*004a*/ 	.short	0x0101


	//----- nvinfo : EIATTR_VRC_CTA_INIT_COUNT
	.align		4
        /*004c*/ 	.byte	0x02, 0x4a
	.zero		1
	.zero		1


	//----- nvinfo : EIATTR_SYSCALL_OFFSETS
	.align		4
        /*0050*/ 	.byte	0x04, 0x46
        /*0052*/ 	.short	(.L_18 - .L_17)


	//   ....[0]....
.L_17:
        /*0054*/ 	.word	0x00000080


	//----- nvinfo : EIATTR_EXIT_INSTR_OFFSETS
	.align		4
.L_18:
        /*0058*/ 	.byte	0x04, 0x1c
        /*005a*/ 	.short	(.L_20 - .L_19)


	//   ....[0]....
.L_19:
        /*005c*/ 	.word	0x000000b0


	//   ....[1]....
        /*0060*/ 	.word	0x000006f0


	//   ....[2]....
        /*0064*/ 	.word	0x000009f0


	//   ....[3]....
        /*0068*/ 	.word	0x00000bf0


	//   ....[4]....
        /*006c*/ 	.word	0x00000d80


	//----- nvinfo : EIATTR_CRS_STACK_SIZE
	.align		4
.L_20:
        /*0070*/ 	.byte	0x04, 0x1e
        /*0072*/ 	.short	(.L_22 - .L_21)
.L_21:
        /*0074*/ 	.word	0x00000000


	//----- nvinfo : EIATTR_CBANK_PARAM_SIZE
	.align		4
.L_22:
        /*0078*/ 	.byte	0x03, 0x19
        /*007a*/ 	.short	0x0018


	//----- nvinfo : EIATTR_PARAM_CBANK
	.align		4
        /*007c*/ 	.byte	0x04, 0x0a
        /*007e*/ 	.short	(.L_24 - .L_23)
	.align		4
.L_23:
        /*0080*/ 	.word	index@(.nv.constant0._Z3addiPfS_)
        /*0084*/ 	.short	0x0380
        /*0086*/ 	.short	0x0018


	//----- nvinfo : EIATTR_SW_WAR
	.align		4
.L_24:
        /*0088*/ 	.byte	0x04, 0x36
        /*008a*/ 	.short	(.L_26 - .L_25)
.L_25:
        /*008c*/ 	.word	0x00000008
.L_26:


//--------------------- .nv.callgraph             --------------------------
	.section	.nv.callgraph,"",@"SHT_CUDA_CALLGRAPH"
	.align	4
	.sectionentsize	8
	.align		4
        /*0000*/ 	.word	0x00000000
	.align		4
        /*0004*/ 	.word	0xffffffff
	.align		4
        /*0008*/ 	.word	index@(_Z3addiPfS_)
	.align		4
        /*000c*/ 	.word	index@(vprintf)
	.align		4
        /*0010*/ 	.word	0x00000000
	.align		4
        /*0014*/ 	.word	0xfffffffe
	.align		4
        /*0018*/ 	.word	0x00000000
	.align		4
        /*001c*/ 	.word	0xfffffffd
	.align		4
        /*0020*/ 	.word	0x00000000
	.align		4
        /*0024*/ 	.word	0xfffffffc


//--------------------- .nv.constant4             --------------------------
	.section	.nv.constant4,"a",@progbits
	.align	8
	.align		8
.nv.constant4:
        /*0000*/ 	.dword	vprintf
	.align		8
        /*0008*/ 	.dword	$str


//--------------------- .text._Z3addiPfS_         --------------------------
	.section	.text._Z3addiPfS_,"ax",@progbits
	.align	128
        .global         _Z3addiPfS_
        .type           _Z3addiPfS_,@function
        .size           _Z3addiPfS_,(.L_x_7 - _Z3addiPfS_)
        .other          _Z3addiPfS_,@"STO_CUDA_ENTRY STV_DEFAULT"
_Z3addiPfS_:
.text._Z3addiPfS_:
[----:B------:R-:W0:Y:S01]  /*0000*/  LDC R1, c[0x0][0x37c] ;  /* 0x0000df00ff017b82 */ /* 0x000e220000000800 */
[----:B------:R-:W-:Y:S01]  /*0010*/  MOV R0, 0x0 ;  /* 0x0000000000007802 */ /* 0x000fe20000000f00 */
[----:B------:R-:W1:Y:S01]  /*0020*/  LDCU.64 UR4, c[0x4][0x8] ;  /* 0x01000100ff0477ac */ /* 0x000e620008000a00 */
[----:B------:R-:W-:-:S05]  /*0030*/  CS2R R6, SRZ ;  /* 0x0000000000067805 */ /* 0x000fca000001ff00 */
[----:B------:R2:W3:Y:S01]  /*0040*/  LDC.64 R2, c[0x4][R0] ;  /* 0x0100000000027b82 */ /* 0x0004e20000000a00 */
[----:B-1----:R-:W-:Y:S02]  /*0050*/  IMAD.U32 R4, RZ, RZ, UR4 ;  /* 0x00000004ff047e24 */ /* 0x002fe4000f8e00ff */
[----:B--2---:R-:W-:-:S07]  /*0060*/  IMAD.U32 R5, RZ, RZ, UR5 ;  /* 0x00000005ff057e24 */ /* 0x004fce000f8e00ff */
[----:B------:R-:W-:-:S07]  /*0070*/  LEPC R20, `(.L_x_0) ;  /* 0x000000001014794e */ /* 0x000fce0000000000 */
[----:B0--3--:R-:W-:Y:S05]  /*0080*/  CALL.ABS.NOINC R2 ;  /* 0x0000000002007343 */ /* 0x009fea0003c00000 */
.L_x_0:
[----:B------:R-:W0:Y:S02]  /*0090*/  LDC R6, c[0x0][0x380] ;  /* 0x0000e000ff067b82 */ /* 0x000e240000000800 */
[----:B0-----:R-:W-:-:S13]  /*00a0*/  ISETP.GE.AND P0, PT, R6, 0x1, PT ;  /* 0x000000010600780c */ /* 0x001fda0003f06270 */
[----:B------:R-:W-:Y:S05]  /*00b0*/  @!P0 EXIT ;  /* 0x000000000000894d */ /* 0x000fea0003800000 */
[----:B------:R-:W0:Y:S01]  /*00c0*/  LDC.64 R8, c[0x0][0x358] ;  /* 0x0000d600ff087b82 */ /* 0x000e220000000a00 */
[C---:B------:R-:W-:Y:S01]  /*00d0*/  ISETP.GE.U32.AND P1, PT, R6.reuse, 0x10, PT ;  /* 0x000000100600780c */ /* 0x040fe20003f26070 */
[----:B------:R-:W-:Y:S01]  /*00e0*/  HFMA2 R0, -RZ, RZ, 0, 0 ;  /* 0x00000000ff007431 */ /* 0x000fe200000001ff */
[----:B------:R-:W-:-:S04]  /*00f0*/  LOP3.LUT R12, R6, 0xf, RZ, 0xc0, !PT ;  /* 0x0000000f060c7812 */ /* 0x000fc800078ec0ff */
[----:B------:R-:W-:-:S07]  /*0100*/  ISETP.NE.AND P0, PT, R12, RZ, PT ;  /* 0x000000ff0c00720c */ /* 0x000fce0003f05270 */
[----:B------:R-:W-:Y:S06]  /*0110*/  @!P1 BRA `(.L_x_1) ;  /* 0x0000000400749947 */ /* 0x000fec0003800000 */
[----:B------:R-:W1:Y:S01]  /*0120*/  LDCU.64 UR6, c[0x0][0x388] ;  /* 0x00007100ff0677ac */ /* 0x000e620008000a00 */
[----:B------:R-:W-:Y:S01]  /*0130*/  LOP3.LUT R0, R6, 0x7ffffff0, RZ, 0xc0, !PT ;  /* 0x7ffffff006007812 */ /* 0x000fe200078ec0ff */
[----:B------:R-:W-:Y:S01]  /*0140*/  BSSY.RECONVERGENT B0, `(.L_x_1) ;  /* 0x000005a000007945 */ /* 0x000fe20003800200 */
[----:B------:R-:W2:Y:S03]  /*0150*/  LDCU.64 UR4, c[0x0][0x390] ;  /* 0x00007200ff0477ac */ /* 0x000ea60008000a00 */
[----:B------:R-:W-:Y:S01]  /*0160*/  IMAD.MOV R7, RZ, RZ, -R0 ;  /* 0x000000ffff077224 */ /* 0x000fe200078e0a00 */
[----:B-1----:R-:W-:Y:S02]  /*0170*/  UIADD3 UR6, UP0, UPT, UR6, 0x20, URZ ;  /* 0x0000002006067890 */ /* 0x002fe4000ff1e0ff */
[----:B--2---:R-:W-:Y:S02]  /*0180*/  UIADD3 UR4, UP1, UPT, UR4, 0x20, URZ ;  /* 0x0000002004047890 */ /* 0x004fe4000ff3e0ff */
[----:B------:R-:W-:-:S02]  /*0190*/  UIADD3.X UR7, UPT, UPT, URZ, UR7, URZ, UP0, !UPT ;  /* 0x00000007ff077290 */ /* 0x000fc400087fe4ff */
[----:B------:R-:W-:Y:S01]  /*01a0*/  IMAD.U32 R2, RZ, RZ, UR6 ;  /* 0x00000006ff027e24 */ /* 0x000fe2000f8e00ff */
[----:B------:R-:W-:Y:S01]  /*01b0*/  UIADD3.X UR5, UPT, UPT, URZ, UR5, URZ, UP1, !UPT ;  /* 0x00000005ff057290 */ /* 0x000fe20008ffe4ff */
[----:B------:R-:W-:Y:S02]  /*01c0*/  MOV R10, UR4 ;  /* 0x00000004000a7c02 */ /* 0x000fe40008000f00 */
[----:B------:R-:W-:-:S03]  /*01d0*/  IMAD.U32 R3, RZ, RZ, UR7 ;  /* 0x00000007ff037e24 */ /* 0x000fc6000f8e00ff */
[----:B------:R-:W-:-:S07]  /*01e0*/  IMAD.U32 R13, RZ, RZ, UR5 ;  /* 0x00000005ff0d7e24 */ /* 0x000fce000f8e00ff */
.L_x_2:
[C---:B0-----:R-:W-:Y:S01]  /*01f0*/  R2UR UR4, R8.reuse ;  /* 0x00000000080472ca */ /* 0x041fe200000e0000 */
[----:B-1----:R-:W-:Y:S01]  /*0200*/  IMAD.MOV.U32 R5, RZ, RZ, R13 ;  /* 0x000000ffff057224 */ /* 0x002fe200078e000d */
[C---:B------:R-:W-:Y:S02]  /*0210*/  R2UR UR5, R9.reuse ;  /* 0x00000000090572ca */ /* 0x040fe400000e0000 */
[----:B------:R-:W-:Y:S02]  /*0220*/  R2UR UR6, R8 ;  /* 0x00000000080672ca */ /* 0x000fe400000e0000 */
[----:B------:R-:W-:Y:S02]  /*0230*/  R2UR UR7, R9 ;  /* 0x00000000090772ca */ /* 0x000fe400000e0000 */
[----:B------:R-:W-:-:S07]  /*0240*/  MOV R4, R10 ;  /* 0x0000000a00047202 */ /* 0x000fce0000000f00 */
[----:B------:R-:W2:Y:S04]  /*0250*/  LDG.E R10, desc[UR4][R2.64+-0x20] ;  /* 0xffffe004020a7981 */ /* 0x000ea8000c1e1900 */
[----:B------:R-:W2:Y:S01]  /*0260*/  LDG.E R11, desc[UR6][R4.64+-0x20] ;  /* 0xffffe006040b7981 */ /* 0x000ea2000c1e1900 */
[----:B------:R-:W-:Y:S02]  /*0270*/  R2UR UR8, R8 ;  /* 0x00000000080872ca */ /* 0x000fe400000e0000 */
[----:B------:R-:W-:-:S13]  /*0280*/  R2UR UR9, R9 ;  /* 0x00000000090972ca */ /* 0x000fda00000e0000 */
[----:B------:R-:W3:Y:S04]  /*0290*/  LDG.E R13, desc[UR8][R4.64+-0x1c] ;  /* 0xffffe408040d7981 */ /* 0x000ee8000c1e1900 */
[----:B------:R-:W4:Y:S01]  /*02a0*/  LDG.E R15, desc[UR8][R4.64+-0x18] ;  /* 0xffffe808040f7981 */ /* 0x000f22000c1e1900 */
[----:B--2---:R-:W-:-:S05]  /*02b0*/  FADD R11, R10, R11 ;  /* 0x0000000b0a0b7221 */ /* 0x004fca0000000000 */
[----:B------:R0:W-:Y:S04]  /*02c0*/  STG.E desc[UR4][R4.64+-0x20], R11 ;  /* 0xffffe00b04007986 */ /* 0x0001e8000c101904 */
[----:B------:R-:W3:Y:S04]  /*02d0*/  LDG.E R10, desc[UR6][R2.64+-0x1c] ;  /* 0xffffe406020a7981 */ /* 0x000ee8000c1e1900 */
[----:B0-----:R-:W2:Y:S01]  /*02e0*/  LDG.E R11, desc[UR8][R4.64+-0x14] ;  /* 0xffffec08040b7981 */ /* 0x001ea2000c1e1900 */
[----:B---3--:R-:W-:-:S05]  /*02f0*/  FADD R13, R10, R13 ;  /* 0x0000000d0a0d7221 */ /* 0x008fca0000000000 */
[----:B------:R0:W-:Y:S04]  /*0300*/  STG.E desc[UR4][R4.64+-0x1c], R13 ;  /* 0xffffe40d04007986 */ /* 0x0001e8000c101904 */
[----:B------:R-:W4:Y:S04]  /*0310*/  LDG.E R10, desc[UR6][R2.64+-0x18] ;  /* 0xffffe806020a7981 */ /* 0x000f28000c1e1900 */
[----:B0-----:R-:W3:Y:S01]  /*0320*/  LDG.E R13, desc[UR8][R4.64+-0x10] ;  /* 0xfffff008040d7981 */ /* 0x001ee2000c1e1900 */
[----:B----4-:R-:W-:-:S05]  /*0330*/  FADD R15, R10, R15 ;  /* 0x0000000f0a0f7221 */ /* 0x010fca0000000000 */
[----:B------:R0:W-:Y:S04]  /*0340*/  STG.E desc[UR4][R4.64+-0x18], R15 ;  /* 0xffffe80f04007986 */ /* 0x0001e8000c101904 */
[----:B------:R-:W2:Y:S04]  /*0350*/  LDG.E R10, desc[UR6][R2.64+-0x14] ;  /* 0xffffec06020a7981 */ /* 0x000ea8000c1e1900 */
[----:B0-----:R-:W4:Y:S01]  /*0360*/  LDG.E R15, desc[UR8][R4.64+-0xc] ;  /* 0xfffff408040f7981 */ /* 0x001f22000c1e1900 */
        /* <DEDUP_REMOVED lines=42> */
[----:B------:R-:W4:Y:S01]  /*0610*/  LDG.E R10, desc[UR6][R2.64+0x18] ;  /* 0x00001806020a7981 */ /* 0x000f22000c1e1900 */
[----:B------:R-:W-:Y:S02]  /*0620*/  VIADD R7, R7, 0x10 ;  /* 0x0000001007077836 */ /* 0x000fe40000000000 */
[----:B----4-:R-:W-:-:S05]  /*0630*/  FADD R15, R10, R15 ;  /* 0x0000000f0a0f7221 */ /* 0x010fca0000000000 */
[----:B------:R1:W-:Y:S04]  /*0640*/  STG.E desc[UR4][R4.64+0x18], R15 ;  /* 0x0000180f04007986 */ /* 0x0003e8000c101904 */
[----:B------:R3:W2:Y:S01]  /*0650*/  LDG.E R10, desc[UR6][R2.64+0x1c] ;  /* 0x00001c06020a7981 */ /* 0x0006a2000c1e1900 */
[----:B------:R-:W-:Y:S02]  /*0660*/  ISETP.NE.AND P1, PT, R7, RZ, PT ;  /* 0x000000ff0700720c */ /* 0x000fe40003f25270 */
[----:B---3--:R-:W-:-:S04]  /*0670*/  IADD3 R2, P2, PT, R2, 0x40, RZ ;  /* 0x0000004002027810 */ /* 0x008fc80007f5e0ff */
[----:B------:R-:W-:Y:S01]  /*0680*/  IADD3.X R3, PT, PT, RZ, R3, RZ, P2, !PT ;  /* 0x00000003ff037210 */ /* 0x000fe200017fe4ff */
[----:B--2---:R-:W-:Y:S01]  /*0690*/  FADD R11, R10, R11 ;  /* 0x0000000b0a0b7221 */ /* 0x004fe20000000000 */
[----:B------:R-:W-:-:S04]  /*06a0*/  IADD3 R10, P3, PT, R4, 0x40, RZ ;  /* 0x00000040040a7810 */ /* 0x000fc80007f7e0ff */
[----:B------:R1:W-:Y:S01]  /*06b0*/  STG.E desc[UR4][R4.64+0x1c], R11 ;  /* 0x00001c0b04007986 */ /* 0x0003e2000c101904 */
[----:B0-----:R-:W-:Y:S01]  /*06c0*/  IMAD.X R13, RZ, RZ, R5, P3 ;  /* 0x000000ffff0d7224 */ /* 0x001fe200018e0605 */
[----:B------:R-:W-:Y:S07]  /*06d0*/  @P1 BRA `(.L_x_2) ;  /* 0xfffffff800c41947 */ /* 0x000fee000383ffff */
[----:B------:R-:W-:Y:S05]  /*06e0*/  BSYNC.RECONVERGENT B0 ;  /* 0x0000000000007941 */ /* 0x000fea0003800200 */
.L_x_1:
[----:B------:R-:W-:Y:S05]  /*06f0*/  @!P0 EXIT ;  /* 0x000000000000894d */ /* 0x000fea0003800000 */
[----:B------:R-:W-:Y:S02]  /*0700*/  ISETP.GE.U32.AND P0, PT, R12, 0x8, PT ;  /* 0x000000080c00780c */ /* 0x000fe40003f06070 */
[----:B------:R-:W-:-:S04]  /*0710*/  LOP3.LUT R14, R6, 0x7, RZ, 0xc0, !PT ;  /* 0x00000007060e7812 */ /* 0x000fc800078ec0ff */
[----:B------:R-:W-:-:S07]  /*0720*/  ISETP.NE.AND P1, PT, R14, RZ, PT ;  /* 0x000000ff0e00720c */ /* 0x000fce0003f25270 */
[----:B------:R-:W-:Y:S06]  /*0730*/  @!P0 BRA `(.L_x_3) ;  /* 0x0000000000ac8947 */ /* 0x000fec0003800000 */
[----:B------:R-:W2:Y:S01]  /*0740*/  LDC.64 R2, c[0x0][0x388] ;  /* 0x0000e200ff027b82 */ /* 0x000ea20000000a00 */
[C---:B0-----:R-:W-:Y:S02]  /*0750*/  R2UR UR4, R8.reuse ;  /* 0x00000000080472ca */ /* 0x041fe400000e0000 */
[C---:B------:R-:W-:Y:S02]  /*0760*/  R2UR UR5, R9.reuse ;  /* 0x00000000090572ca */ /* 0x040fe400000e0000 */
[----:B------:R-:W-:Y:S02]  /*0770*/  R2UR UR6, R8 ;  /* 0x00000000080672ca */ /* 0x000fe400000e0000 */
[----:B------:R-:W-:Y:S01]  /*0780*/  R2UR UR7, R9 ;  /* 0x00000000090772ca */ /* 0x000fe200000e0000 */
[----:B-1----:R-:W0:Y:S01]  /*0790*/  LDC.64 R4, c[0x0][0x390] ;  /* 0x0000e400ff047b82 */ /* 0x002e220000000a00 */
[----:B--2---:R-:W-:-:S07]  /*07a0*/  IMAD.WIDE.U32 R2, R0, 0x4, R2 ;  /* 0x0000000400027825 */ /* 0x004fce00078e0002 */
[----:B------:R-:W2:Y:S01]  /*07b0*/  LDG.E R7, desc[UR4][R2.64] ;  /* 0x0000000402077981 */ /* 0x000ea2000c1e1900 */
[----:B0-----:R-:W-:-:S05]  /*07c0*/  IMAD.WIDE.U32 R4, R0, 0x4, R4 ;  /* 0x0000000400047825 */ /* 0x001fca00078e0004 */
[----:B------:R-:W2:Y:S01]  /*07d0*/  LDG.E R10, desc[UR6][R4.64] ;  /* 0x00000006040a7981 */ /* 0x000ea2000c1e1900 */
[----:B------:R-:W-:Y:S02]  /*07e0*/  R2UR UR8, R8 ;  /* 0x00000000080872ca */ /* 0x000fe400000e0000 */
[----:B------:R-:W-:-:S13]  /*07f0*/  R2UR UR9, R9 ;  /* 0x00000000090972ca */ /* 0x000fda00000e0000 */
[----:B------:R-:W3:Y:S04]  /*0800*/  LDG.E R11, desc[UR8][R4.64+0x4] ;  /* 0x00000408040b7981 */ /* 0x000ee8000c1e1900 */
[----:B------:R-:W4:Y:S01]  /*0810*/  LDG.E R13, desc[UR8][R4.64+0x8] ;  /* 0x00000808040d7981 */ /* 0x000f22000c1e1900 */
[----:B--2---:R-:W-:-:S05]  /*0820*/  FADD R7, R7, R10 ;  /* 0x0000000a07077221 */ /* 0x004fca0000000000 */
[----:B------:R-:W-:Y:S04]  /*0830*/  STG.E desc[UR4][R4.64], R7 ;  /* 0x0000000704007986 */ /* 0x000fe8000c101904 */
[----:B------:R-:W3:Y:S02]  /*0840*/  LDG.E R10, desc[UR6][R2.64+0x4] ;  /* 0x00000406020a7981 */ /* 0x000ee4000c1e1900 */
[----:B---3--:R-:W-:-:S05]  /*0850*/  FADD R11, R10, R11 ;  /* 0x0000000b0a0b7221 */ /* 0x008fca0000000000 */
[----:B------:R0:W-:Y:S04]  /*0860*/  STG.E desc[UR4][R4.64+0x4], R11 ;  /* 0x0000040b04007986 */ /* 0x0001e8000c101904 */
[----:B------:R-:W4:Y:S04]  /*0870*/  LDG.E R10, desc[UR6][R2.64+0x8] ;  /* 0x00000806020a7981 */ /* 0x000f28000c1e1900 */
[----:B0-----:R-:W2:Y:S01]  /*0880*/  LDG.E R11, desc[UR8][R4.64+0x10] ;  /* 0x00001008040b7981 */ /* 0x001ea2000c1e1900 */
[----:B----4-:R-:W-:-:S03]  /*0890*/  FADD R13, R10, R13 ;  /* 0x0000000d0a0d7221 */ /* 0x010fc60000000000 */
[----:B------:R-:W3:Y:S04]  /*08a0*/  LDG.E R10, desc[UR8][R4.64+0xc] ;  /* 0x00000c08040a7981 */ /* 0x000ee8000c1e1900 */
[----:B------:R0:W-:Y:S04]  /*08b0*/  STG.E desc[UR4][R4.64+0x8], R13 ;  /* 0x0000080d04007986 */ /* 0x0001e8000c101904 */
[----:B------:R-:W3:Y:S04]  /*08c0*/  LDG.E R7, desc[UR6][R2.64+0xc] ;  /* 0x00000c0602077981 */ /* 0x000ee8000c1e1900 */
[----:B0-----:R-:W4:Y:S01]  /*08d0*/  LDG.E R13, desc[UR8][R4.64+0x14] ;  /* 0x00001408040d7981 */ /* 0x001f22000c1e1900 */
[----:B---3--:R-:W-:-:S05]  /*08e0*/  FADD R7, R7, R10 ;  /* 0x0000000a07077221 */ /* 0x008fca0000000000 */
[----:B------:R-:W-:Y:S04]  /*08f0*/  STG.E desc[UR4][R4.64+0xc], R7 ;  /* 0x00000c0704007986 */ /* 0x000fe8000c101904 */
[----:B------:R-:W2:Y:S02]  /*0900*/  LDG.E R10, desc[UR6][R2.64+0x10] ;  /* 0x00001006020a7981 */ /* 0x000ea4000c1e1900 */
[----:B--2---:R-:W-:-:S05]  /*0910*/  FADD R11, R10, R11 ;  /* 0x0000000b0a0b7221 */ /* 0x004fca0000000000 */
[----:B------:R0:W-:Y:S04]  /*0920*/  STG.E desc[UR4][R4.64+0x10], R11 ;  /* 0x0000100b04007986 */ /* 0x0001e8000c101904 */
[----:B------:R-:W4:Y:S04]  /*0930*/  LDG.E R10, desc[UR6][R2.64+0x14] ;  /* 0x00001406020a7981 */ /* 0x000f28000c1e1900 */
[----:B0-----:R-:W2:Y:S01]  /*0940*/  LDG.E R11, desc[UR8][R4.64+0x1c] ;  /* 0x00001c08040b7981 */ /* 0x001ea2000c1e1900 */
[----:B----4-:R-:W-:-:S03]  /*0950*/  FADD R13, R10, R13 ;  /* 0x0000000d0a0d7221 */ /* 0x010fc60000000000 */
[----:B------:R-:W3:Y:S04]  /*0960*/  LDG.E R10, desc[UR8][R4.64+0x18] ;  /* 0x00001808040a7981 */ /* 0x000ee8000c1e1900 */
[----:B------:R4:W-:Y:S04]  /*0970*/  STG.E desc[UR4][R4.64+0x14], R13 ;  /* 0x0000140d04007986 */ /* 0x0009e8000c101904 */
[----:B------:R-:W3:Y:S02]  /*0980*/  LDG.E R7, desc[UR6][R2.64+0x18] ;  /* 0x0000180602077981 */ /* 0x000ee4000c1e1900 */
[----:B---3--:R-:W-:-:S05]  /*0990*/  FADD R7, R7, R10 ;  /* 0x0000000a07077221 */ /* 0x008fca0000000000 */
[----:B------:R4:W-:Y:S04]  /*09a0*/  STG.E desc[UR4][R4.64+0x18], R7 ;  /* 0x0000180704007986 */ /* 0x0009e8000c101904 */
[----:B------:R-:W2:Y:S01]  /*09b0*/  LDG.E R10, desc[UR6][R2.64+0x1c] ;  /* 0x00001c06020a7981 */ /* 0x000ea2000c1e1900 */
[----:B------:R-:W-:Y:S02]  /*09c0*/  VIADD R0, R0, 0x8 ;  /* 0x0000000800007836 */ /* 0x000fe40000000000 */
[----:B--2---:R-:W-:-:S05]  /*09d0*/  FADD R11, R10, R11 ;  /* 0x0000000b0a0b7221 */ /* 0x004fca0000000000 */
[----:B------:R4:W-:Y:S02]  /*09e0*/  STG.E desc[UR4][R4.64+0x1c], R11 ;  /* 0x00001c0b04007986 */ /* 0x0009e4000c101904 */
.L_x_3:
        /* <DEDUP_REMOVED lines=10> */
[----:B-1--4-:R-:W0:Y:S01]  /*0a90*/  LDC.64 R4, c[0x0][0x390] ;  /* 0x0000e400ff047b82 */ /* 0x012e220000000a00 */
        /* <DEDUP_REMOVED lines=9> */
[----:B------:R0:W-:Y:S04]  /*0b30*/  STG.E desc[UR4][R4.64], R7 ;  /* 0x0000000704007986 */ /* 0x0001e8000c101904 */
[----:B------:R-:W3:Y:S02]  /*0b40*/  LDG.E R10, desc[UR6][R2.64+0x4] ;  /* 0x00000406020a7981 */ /* 0x000ee4000c1e1900 */
[----:B---3--:R-:W-:-:S05]  /*0b50*/  FADD R11, R10, R11 ;  /* 0x0000000b0a0b7221 */ /* 0x008fca0000000000 */
[----:B------:R2:W-:Y:S04]  /*0b60*/  STG.E desc[UR4][R4.64+0x4], R11 ;  /* 0x0000040b04007986 */ /* 0x0005e8000c101904 */
[----:B------:R-:W4:Y:S02]  /*0b70*/  LDG.E R10, desc[UR6][R2.64+0x8] ;  /* 0x00000806020a7981 */ /* 0x000f24000c1e1900 */
[----:B----4-:R-:W-:Y:S02]  /*0b80*/  FADD R13, R10, R13 ;  /* 0x0000000d0a0d7221 */ /* 0x010fe40000000000 */
[----:B------:R-:W3:Y:S04]  /*0b90*/  LDG.E R10, desc[UR8][R4.64+0xc] ;  /* 0x00000c08040a7981 */ /* 0x000ee8000c1e1900 */
[----:B------:R2:W-:Y:S04]  /*0ba0*/  STG.E desc[UR4][R4.64+0x8], R13 ;  /* 0x0000080d04007986 */ /* 0x0005e8000c101904 */
[----:B0-----:R-:W3:Y:S01]  /*0bb0*/  LDG.E R7, desc[UR6][R2.64+0xc] ;  /* 0x00000c0602077981 */ /* 0x001ee2000c1e1900 */
[----:B------:R-:W-:Y:S01]  /*0bc0*/  IADD3 R0, PT, PT, R0, 0x4, RZ ;  /* 0x0000000400007810 */ /* 0x000fe20007ffe0ff */
[----:B---3--:R-:W-:-:S05]  /*0bd0*/  FADD R7, R7, R10 ;  /* 0x0000000a07077221 */ /* 0x008fca0000000000 */
[----:B------:R2:W-:Y:S02]  /*0be0*/  STG.E desc[UR4][R4.64+0xc], R7 ;  /* 0x00000c0704007986 */ /* 0x0005e4000c101904 */
.L_x_4:
[----:B------:R-:W-:Y:S05]  /*0bf0*/  @!P1 EXIT ;  /* 0x000000000000994d */ /* 0x000fea0003800000 */
[----:B------:R-:W3:Y:S01]  /*0c00*/  LDC.64 R2, c[0x0][0x390] ;  /* 0x0000e400ff027b82 */ /* 0x000ee20000000a00 */
[----:B------:R-:W-:-:S07]  /*0c10*/  IMAD.MOV R6, RZ, RZ, -R6 ;  /* 0x000000ffff067224 */ /* 0x000fce00078e0a06 */
[----:B-12-4-:R-:W1:Y:S01]  /*0c20*/  LDC.64 R4, c[0x0][0x388] ;  /* 0x0000e200ff047b82 */ /* 0x016e620000000a00 */
[----:B---3--:R-:W-:-:S05]  /*0c30*/  IMAD.WIDE.U32 R2, R0, 0x4, R2 ;  /* 0x0000000400027825 */ /* 0x008fca00078e0002 */
[----:B------:R-:W-:Y:S01]  /*0c40*/  MOV R11, R3 ;  /* 0x00000003000b7202 */ /* 0x000fe20000000f00 */
[----:B-1----:R-:W-:-:S04]  /*0c50*/  IMAD.WIDE.U32 R4, R0, 0x4, R4 ;  /* 0x0000000400047825 */ /* 0x002fc800078e0004 */
[----:B------:R-:W-:-:S07]  /*0c60*/  IMAD.MOV.U32 R0, RZ, RZ, R2 ;  /* 0x000000ffff007224 */ /* 0x000fce00078e0002 */
.L_x_5:
[C---:B0-----:R-:W-:Y:S01]  /*0c70*/  R2UR UR4, R8.reuse ;  /* 0x00000000080472ca */ /* 0x041fe200000e0000 */
[----:B-1----:R-:W-:Y:S01]  /*0c80*/  IMAD.MOV.U32 R3, RZ, RZ, R11 ;  /* 0x000000ffff037224 */ /* 0x002fe200078e000b */
[C---:B------:R-:W-:Y:S02]  /*0c90*/  R2UR UR5, R9.reuse ;  /* 0x00000000090572ca */ /* 0x040fe400000e0000 */
[----:B------:R-:W-:Y:S02]  /*0ca0*/  R2UR UR6, R8 ;  /* 0x00000000080672ca */ /* 0x000fe400000e0000 */
[----:B------:R-:W-:Y:S02]  /*0cb0*/  R2UR UR7, R9 ;  /* 0x00000000090772ca */ /* 0x000fe400000e0000 */
[----:B------:R-:W-:-:S07]  /*0cc0*/  MOV R2, R0 ;  /* 0x0000000000027202 */ /* 0x000fce0000000f00 */
[----:B------:R0:W2:Y:S04]  /*0cd0*/  LDG.E R0, desc[UR4][R4.64] ;  /* 0x0000000404007981 */ /* 0x0000a8000c1e1900 */
[----:B------:R-:W2:Y:S01]  /*0ce0*/  LDG.E R7, desc[UR6][R2.64] ;  /* 0x0000000602077981 */ /* 0x000ea2000c1e1900 */
[----:B------:R-:W-:-:S04]  /*0cf0*/  IADD3 R6, PT, PT, R6, 0x1, RZ ;  /* 0x0000000106067810 */ /* 0x000fc80007ffe0ff */
[----:B------:R-:W-:Y:S02]  /*0d00*/  ISETP.NE.AND P0, PT, R6, RZ, PT ;  /* 0x000000ff0600720c */ /* 0x000fe40003f05270 */
[----:B0-----:R-:W-:-:S04]  /*0d10*/  IADD3 R4, P2, PT, R4, 0x4, RZ ;  /* 0x0000000404047810 */ /* 0x001fc80007f5e0ff */
[----:B------:R-:W-:Y:S01]  /*0d20*/  IADD3.X R5, PT, PT, RZ, R5, RZ, P2, !PT ;  /* 0x00000005ff057210 */ /* 0x000fe200017fe4ff */
[----:B--2---:R-:W-:Y:S01]  /*0d30*/  FADD R7, R0, R7 ;  /* 0x0000000700077221 */ /* 0x004fe20000000000 */
[----:B------:R-:W-:-:S04]  /*0d40*/  IADD3 R0, P1, PT, R2, 0x4, RZ ;  /* 0x0000000402007810 */ /* 0x000fc80007f3e0ff */
[----:B------:R1:W-:Y:S01]  /*0d50*/  STG.E desc[UR4][R2.64], R7 ;  /* 0x0000000702007986 */ /* 0x0003e2000c101904 */
[----:B------:R-:W-:Y:S01]  /*0d60*/  IMAD.X R11, RZ, RZ, R3, P1 ;  /* 0x000000ffff0b7224 */ /* 0x000fe200008e0603 */
[----:B------:R-:W-:Y:S07]  /*0d70*/  @P0 BRA `(.L_x_5) ;  /* 0xfffffffc00bc0947 */ /* 0x000fee000383ffff */
[----:B------:R-:W-:Y:S05]  /*0d80*/  EXIT ;  /* 0x000000000000794d */ /* 0x000fea0003800000 */
.L_x_6:
[----:B------:R-:W-:-:S00]  /*0d90*/  BRA `(.L_x_6) ;  /* 0xfffffffc00fc7947 */ /* 0x000fc0000383ffff */
[----:B------:R-:W-:-:S00]  /*0da0*/  NOP ;  /* 0x0000000000007918 */ /* 0x000fc00000000000 */
        /* <DEDUP_REMOVED lines=13> */
.L_x_7:


//--------------------- .nv.global.init           --------------------------
	.section	.nv.global.init,"aw",@progbits
.nv.global.init:
	.type		$str,@object
	.size		$str,(.L_0 - $str)
$str:
        /*0000*/ 	.byte	0x48, 0x6f, 0x6c, 0x61, 0x0a, 0x00
.L_0:


//--------------------- .nv.shared.reserved.0     --------------------------
	.section	.nv.shared.reserved.0,"aw",@nobits
	.weak		__nv_reservedSMEM_offset_0_alias
	.size		__nv_reservedSMEM_offset_0_alias, 0, 64
	.other		__nv_reservedSMEM_offset_0_alias,@"STO_CUDA_RESERVED_SHARED STV_DEFAULT"
__nv_reservedSMEM_offset_0_alias:
	.zero		0
	.zero		64


//--------------------- .nv.constant0._Z3addiPfS_ --------------------------
	.section	.nv.constant0._Z3addiPfS_,"a",@progbits
	.sectionflags	@""
	.align	4
.nv.constant0._Z3addiPfS_:
	.zero		920


//--------------------- SYMBOLS --------------------------

	.type		.nv.reservedSmem.offset0,@object
	.size		.nv.reservedSmem.offset0,0x4
	.type		vprintf,@function
